//
// Generated by NVIDIA NVVM Compiler
//
// Compiler Build ID: CL-36424714
// Cuda compilation tools, release 13.0, V13.0.88
// Based on NVVM 20.0.0
//

.version 9.0
.target sm_100
.address_size 64

	// .globl	_Z15my_first_kernelPf
.extern .func  (.param .b32 func_retval0) vprintf
(
	.param .b64 vprintf_param_0,
	.param .b64 vprintf_param_1
)
;
.global .align 1 .b8 $str[16] = {73, 32, 97, 109, 32, 116, 104, 114, 101, 97, 100, 32, 37, 100, 10};

.visible .entry _Z15my_first_kernelPf(
	.param .u64 .ptr .align 1 _Z15my_first_kernelPf_param_0
)
{
	.local .align 8 .b8 	__local_depot0[8];
	.reg .b64 	%SP;
	.reg .b64 	%SPL;
	.reg .b32 	%r<7>;
	.reg .b32 	%f<2>;
	.reg .b64 	%rd<9>;

	mov.u64 	%SPL, __local_depot0;
	cvta.local.u64 	%SP, %SPL;
	ld.param.u64 	%rd1, [_Z15my_first_kernelPf_param_0];
	cvta.to.global.u64 	%rd2, %rd1;
	add.u64 	%rd3, %SP, 0;
	add.u64 	%rd4, %SPL, 0;
	mov.u32 	%r1, %tid.x;
	mov.u32 	%r2, %ntid.x;
	mov.u32 	%r3, %ctaid.x;
	mad.lo.s32 	%r4, %r2, %r3, %r1;
	cvt.rn.f32.u32 	%f1, %r1;
	mul.wide.s32 	%rd5, %r4, 4;
	add.s64 	%rd6, %rd2, %rd5;
	st.global.f32 	[%rd6], %f1;
	st.local.u32 	[%rd4], %r4;
	mov.u64 	%rd7, $str;
	cvta.global.u64 	%rd8, %rd7;
	{ // callseq 0, 0
	.param .b64 param0;
	st.param.b64 	[param0], %rd8;
	.param .b64 param1;
	st.param.b64 	[param1], %rd3;
	.param .b32 retval0;
	call.uni (retval0), 
	vprintf, 
	(
	param0, 
	param1
	);
	ld.param.b32 	%r5, [retval0];
	} // callseq 0
	ret;

}


// ===== COMPILED SASS (sm_100) =====

	.target	sm_100

	.elftype	@"ET_EXEC"


//--------------------- .note.nv.tkinfo           --------------------------
	.section	.note.nv.tkinfo,"",@"SHT_NOTE"
	.sectionflags	@"SHF_NOTE_NV_TKINFO"
	.tkinfo
        /*0018*/ 	.word	0x00000002
        /*0030*/ 	.string	""
        /*0030*/ 	.string	"ptxas"
        /*0030*/ 	.string	"Cuda compilation tools, release 13.0, V13.0.88"
        /*0030*/ 	.string	"Build cuda_13.0.r13.0/compiler.36424714_0"
        /*0030*/ 	.string	"-arch sm_100 -m 64 "



//--------------------- .note.nv.cuinfo           --------------------------
	.section	.note.nv.cuinfo,"",@"SHT_NOTE"
	.sectionflags	@"SHF_NOTE_NV_CUINFO"
        /*0018*/ 	.short	0x0002
        /*001a*/ 	.short	0x0064
        /*001c*/ 	.short	0x0082
	.zero		2


//--------------------- .nv.info                  --------------------------
	.section	.nv.info,"",@"SHT_CUDA_INFO"
	.align	4


	//----- nvinfo : EIATTR_REGCOUNT
	.align		4
        /*0000*/ 	.byte	0x04, 0x2f
        /*0002*/ 	.short	(.L_2 - .L_1)
	.align		4
.L_1:
        /*0004*/ 	.word	index@(_Z15my_first_kernelPf)
        /*0008*/ 	.word	0x00000018


	//----- nvinfo : EIATTR_FRAME_SIZE
	.align		4
.L_2:
        /*000c*/ 	.byte	0x04, 0x11
        /*000e*/ 	.short	(.L_4 - .L_3)
	.align		4
.L_3:
        /*0010*/ 	.word	index@(_Z15my_first_kernelPf)
        /*0014*/ 	.word	0x00000008


	//----- nvinfo : EIATTR_MIN_STACK_SIZE
	.align		4
.L_4:
        /*0018*/ 	.byte	0x04, 0x12
        /*001a*/ 	.short	(.L_6 - .L_5)
	.align		4
.L_5:
        /*001c*/ 	.word	index@(_Z15my_first_kernelPf)
        /*0020*/ 	.word	0x00000008
.L_6:


//--------------------- .nv.compat                --------------------------
	.section	.nv.compat,"",@"SHT_CUDA_COMPAT_INFO"
	.align	4
        /*0000*/ 	.byte	0x02, 0x09, 0x00, 0x00, 0x02, 0x02, 0x01, 0x00, 0x02, 0x05, 0x05, 0x00, 0x03, 0x07, 0x01, 0x01
        /*0010*/ 	.byte	0x02, 0x03, 0x00, 0x00, 0x02, 0x06, 0x01, 0x00, 0x04, 0x0b, 0x08, 0x00, 0x09, 0x00, 0x00, 0x00
        /*0020*/ 	.byte	0x00, 0x00, 0x00, 0x00


//--------------------- .nv.info._Z15my_first_kernelPf --------------------------
	.section	.nv.info._Z15my_first_kernelPf,"",@"SHT_CUDA_INFO"
	.sectionflags	@""
	.align	4


	//----- nvinfo : EIATTR_CUDA_API_VERSION
	.align		4
        /*0000*/ 	.byte	0x04, 0x37
        /*0002*/ 	.short	(.L_8 - .L_7)
.L_7:
        /*0004*/ 	.word	0x00000082


	//----- nvinfo : EIATTR_KPARAM_INFO
	.align		4
.L_8:
        /*0008*/ 	.byte	0x04, 0x17
        /*000a*/ 	.short	(.L_10 - .L_9)
.L_9:
        /*000c*/ 	.word	0x00000000
        /*0010*/ 	.short	0x0000
        /*0012*/ 	.short	0x0000
        /*0014*/ 	.byte	0x00, 0xf5, 0x21, 0x00


	//----- nvinfo : EIATTR_SPARSE_MMA_MASK
	.align		4
.L_10:
        /*0018*/ 	.byte	0x03, 0x50
        /*001a*/ 	.short	0x0000


	//----- nvinfo : EIATTR_MAXREG_COUNT
	.align		4
        /*001c*/ 	.byte	0x03, 0x1b
        /*001e*/ 	.short	0x00ff


	//----- nvinfo : EIATTR_EXTERNS
	.align		4
        /*0020*/ 	.byte	0x04, 0x0f
        /*0022*/ 	.short	(.L_12 - .L_11)


	//   ....[0]....
	.align		4
.L_11:
        /*0024*/ 	.word	index@(vprintf)


	//----- nvinfo : EIATTR_MERCURY_ISA_VERSION
	.align		4
.L_12:
        /*0028*/ 	.byte	0x03, 0x5f
        /*002a*/ 	.short	0x0101


	//----- nvinfo : EIATTR_VRC_CTA_INIT_COUNT
	.align		4
        /*002c*/ 	.byte	0x02, 0x4a
	.zero		1
	.zero		1


	//----- nvinfo : EIATTR_SYSCALL_OFFSETS
	.align		4
        /*0030*/ 	.byte	0x04, 0x46
        /*0032*/ 	.short	(.L_14 - .L_13)


	//   ....[0]....
.L_13:
        /*0034*/ 	.word	0x00000160


	//----- nvinfo : EIATTR_EXIT_INSTR_OFFSETS
	.align		4
.L_14:
        /*0038*/ 	.byte	0x04, 0x1c
        /*003a*/ 	.short	(.L_16 - .L_15)


	//   ....[0]....
.L_15:
        /*003c*/ 	.word	0x00000170


	//----- nvinfo : EIATTR_CBANK_PARAM_SIZE
	.align		4
.L_16:
        /*0040*/ 	.byte	0x03, 0x19
        /*0042*/ 	.short	0x0008


	//----- nvinfo : EIATTR_PARAM_CBANK
	.align		4
        /*0044*/ 	.byte	0x04, 0x0a
        /*0046*/ 	.short	(.L_18 - .L_17)
	.align		4
.L_17:
        /*0048*/ 	.word	index@(.nv.constant0._Z15my_first_kernelPf)
        /*004c*/ 	.short	0x0380
        /*004e*/ 	.short	0x0008


	//----- nvinfo : EIATTR_SW_WAR
	.align		4
.L_18:
        /*0050*/ 	.byte	0x04, 0x36
        /*0052*/ 	.short	(.L_20 - .L_19)
.L_19:
        /*0054*/ 	.word	0x00000008
.L_20:


//--------------------- .nv.callgraph             --------------------------
	.section	.nv.callgraph,"",@"SHT_CUDA_CALLGRAPH"
	.align	4
	.sectionentsize	8
	.align		4
        /*0000*/ 	.word	0x00000000
	.align		4
        /*0004*/ 	.word	0xffffffff
	.align		4
        /*0008*/ 	.word	index@(_Z15my_first_kernelPf)
	.align		4
        /*000c*/ 	.word	index@(vprintf)
	.align		4
        /*0010*/ 	.word	0x00000000
	.align		4
        /*0014*/ 	.word	0xfffffffe
	.align		4
        /*0018*/ 	.word	0x00000000
	.align		4
        /*001c*/ 	.word	0xfffffffd
	.align		4
        /*0020*/ 	.word	0x00000000
	.align		4
        /*0024*/ 	.word	0xfffffffc


//--------------------- .nv.constant4             --------------------------
	.section	.nv.constant4,"a",@progbits
	.align	8
	.align		8
.nv.constant4:
        /*0000*/ 	.dword	vprintf
	.align		8
        /*0008*/ 	.dword	$str


//--------------------- .text._Z15my_first_kernelPf --------------------------
	.section	.text._Z15my_first_kernelPf,"ax",@progbits
	.align	128
        .global         _Z15my_first_kernelPf
        .type           _Z15my_first_kernelPf,@function
        .size           _Z15my_first_kernelPf,(.L_x_2 - _Z15my_first_kernelPf)
        .other          _Z15my_first_kernelPf,@"STO_CUDA_ENTRY STV_DEFAULT"
_Z15my_first_kernelPf:
.text._Z15my_first_kernelPf:
[----:B------:R-:W0:Y:S01]  /*0000*/  LDC R1, c[0x0][0x37c] ;  /* 0x0000df00ff017b82 */ /* 0x000e220000000800 */
[----:B------:R-:W1:Y:S07]  /*0010*/  S2R R2, SR_TID.X ;  /* 0x0000000000027919 */ /* 0x000e6e0000002100 */
[----:B------:R-:W2:Y:S01]  /*0020*/  LDC.64 R8, c[0x0][0x380] ;  /* 0x0000e000ff087b82 */ /* 0x000ea20000000a00 */
[----:B------:R-:W3:Y:S01]  /*0030*/  LDCU UR7, c[0x0][0x2fc] ;  /* 0x00005f80ff0777ac */ /* 0x000ee20008000800 */
[----:B0-----:R-:W-:Y:S01]  /*0040*/  VIADD R1, R1, 0xfffffff8 ;  /* 0xfffffff801017836 */ /* 0x001fe20000000000 */
[----:B------:R-:W1:Y:S01]  /*0050*/  S2R R3, SR_CTAID.X ;  /* 0x0000000000037919 */ /* 0x000e620000002500 */
[----:B------:R-:W1:Y:S01]  /*0060*/  LDCU UR6, c[0x0][0x360] ;  /* 0x00006c00ff0677ac */ /* 0x000e620008000800 */
[----:B------:R-:W0:Y:S01]  /*0070*/  LDCU.64 UR4, c[0x0][0x358] ;  /* 0x00006b00ff0477ac */ /* 0x000e220008000a00 */
[----:B------:R-:W4:Y:S02]  /*0080*/  LDCU.64 UR8, c[0x4][0x8] ;  /* 0x01000100ff0877ac */ /* 0x000f240008000a00 */
[----:B----4-:R-:W-:Y:S01]  /*0090*/  IMAD.U32 R4, RZ, RZ, UR8 ;  /* 0x00000008ff047e24 */ /* 0x010fe2000f8e00ff */
[----:B------:R-:W-:Y:S01]  /*00a0*/  MOV R5, UR9 ;  /* 0x0000000900057c02 */ /* 0x000fe20008000f00 */
[----:B-1----:R-:W-:Y:S01]  /*00b0*/  IMAD R0, R3, UR6, R2 ;  /* 0x0000000603007c24 */ /* 0x002fe2000f8e0202 */
[----:B------:R-:W-:Y:S01]  /*00c0*/  I2FP.F32.U32 R2, R2 ;  /* 0x0000000200027245 */ /* 0x000fe20000201000 */
[----:B------:R-:W1:Y:S01]  /*00d0*/  LDCU UR6, c[0x0][0x2f8] ;  /* 0x00005f00ff0677ac */ /* 0x000e620008000800 */
[----:B------:R-:W-:Y:S01]  /*00e0*/  MOV R3, 0x0 ;  /* 0x0000000000037802 */ /* 0x000fe20000000f00 */
[----:B--2---:R-:W-:Y:S01]  /*00f0*/  IMAD.WIDE R8, R0, 0x4, R8 ;  /* 0x0000000400087825 */ /* 0x004fe200078e0208 */
[----:B------:R2:W-:Y:S02]  /*0100*/  STL [R1], R0 ;  /* 0x0000000001007387 */ /* 0x0005e40000100800 */
[----:B------:R2:W4:Y:S02]  /*0110*/  LDC.64 R10, c[0x4][R3] ;  /* 0x01000000030a7b82 */ /* 0x0005240000000a00 */
[----:B0-----:R2:W-:Y:S01]  /*0120*/  STG.E desc[UR4][R8.64], R2 ;  /* 0x0000000208007986 */ /* 0x0015e2000c101904 */
[----:B-1----:R-:W-:-:S05]  /*0130*/  IADD3 R6, P0, PT, R1, UR6, RZ ;  /* 0x0000000601067c10 */ /* 0x002fca000ff1e0ff */
[----:B--23--:R-:W-:-:S08]  /*0140*/  IMAD.X R7, RZ, RZ, UR7, P0 ;  /* 0x00000007ff077e24 */ /* 0x00cfd000080e06ff */
[----:B------:R-:W-:-:S07]  /*0150*/  LEPC R20, `(.L_x_0) ;  /* 0x000000001014794e */ /* 0x000fce0000000000 */
[----:B----4-:R-:W-:Y:S05]  /*0160*/  CALL.ABS.NOINC R10 ;  /* 0x000000000a007343 */ /* 0x010fea0003c00000 */
.L_x_0:
[----:B------:R-:W-:Y:S05]  /*0170*/  EXIT ;  /* 0x000000000000794d */ /* 0x000fea0003800000 */
.L_x_1:
[----:B------:R-:W-:-:S00]  /*0180*/  BRA `(.L_x_1) ;  /* 0xfffffffc00fc7947 */ /* 0x000fc0000383ffff */
[----:B------:R-:W-:-:S00]  /*0190*/  NOP ;  /* 0x0000000000007918 */ /* 0x000fc00000000000 */
        /* <DEDUP_REMOVED lines=14> */
.L_x_2:


//--------------------- .nv.global.init           --------------------------
	.section	.nv.global.init,"aw",@progbits
.nv.global.init:
	.type		$str,@object
	.size		$str,(.L_0 - $str)
$str:
        /*0000*/ 	.byte	0x49, 0x20, 0x61, 0x6d, 0x20, 0x74, 0x68, 0x72, 0x65, 0x61, 0x64, 0x20, 0x25, 0x64, 0x0a, 0x00
.L_0:


//--------------------- .nv.shared.reserved.0     --------------------------
	.section	.nv.shared.reserved.0,"aw",@nobits
	.weak		__nv_reservedSMEM_offset_0_alias
	.size		__nv_reservedSMEM_offset_0_alias, 0, 64
	.other		__nv_reservedSMEM_offset_0_alias,@"STO_CUDA_RESERVED_SHARED STV_DEFAULT"
__nv_reservedSMEM_offset_0_alias:
	.zero		0
	.zero		64


//--------------------- .nv.constant0._Z15my_first_kernelPf --------------------------
	.section	.nv.constant0._Z15my_first_kernelPf,"a",@progbits
	.sectionflags	@""
	.align	4
.nv.constant0._Z15my_first_kernelPf:
	.zero		904


//--------------------- SYMBOLS --------------------------

	.type		.nv.reservedSmem.offset0,@object
	.size		.nv.reservedSmem.offset0,0x4
	.type		vprintf,@function
